//
// Generated by NVIDIA NVVM Compiler
//
// Compiler Build ID: CL-36424714
// Cuda compilation tools, release 13.0, V13.0.88
// Based on NVVM 20.0.0
//

.version 9.0
.target sm_100
.address_size 64

	// .globl	_Z12print_kernelPii
.extern .func  (.param .b32 func_retval0) vprintf
(
	.param .b64 vprintf_param_0,
	.param .b64 vprintf_param_1
)
;
.global .align 1 .b8 $str[24] = {69, 100, 103, 101, 115, 32, 105, 110, 32, 100, 101, 118, 105, 99, 101, 32, 98, 97, 116, 99, 104, 58, 32};
.global .align 1 .b8 $str$1[4] = {37, 100, 32};
.global .align 1 .b8 $str$2[2] = {10};

.visible .entry _Z12print_kernelPii(
	.param .u64 .ptr .align 1 _Z12print_kernelPii_param_0,
	.param .u32 _Z12print_kernelPii_param_1
)
{
	.local .align 8 .b8 	__local_depot0[8];
	.reg .b64 	%SP;
	.reg .b64 	%SPL;
	.reg .pred 	%p<10>;
	.reg .b32 	%r<114>;
	.reg .b64 	%rd<34>;

	mov.u64 	%SPL, __local_depot0;
	cvta.local.u64 	%SP, %SPL;
	ld.param.u64 	%rd9, [_Z12print_kernelPii_param_0];
	ld.param.u32 	%r16, [_Z12print_kernelPii_param_1];
	cvta.to.global.u64 	%rd1, %rd9;
	add.u64 	%rd10, %SP, 0;
	add.u64 	%rd2, %SPL, 0;
	mov.u64 	%rd11, $str;
	cvta.global.u64 	%rd12, %rd11;
	{ // callseq 0, 0
	.param .b64 param0;
	st.param.b64 	[param0], %rd12;
	.param .b64 param1;
	st.param.b64 	[param1], 0;
	.param .b32 retval0;
	call.uni (retval0), 
	vprintf, 
	(
	param0, 
	param1
	);
	ld.param.b32 	%r17, [retval0];
	} // callseq 0
	setp.lt.s32 	%p1, %r16, 1;
	@%p1 bra 	$L__BB0_13;
	and.b32  	%r1, %r16, 15;
	setp.lt.u32 	%p2, %r16, 16;
	mov.b32 	%r111, 0;
	@%p2 bra 	$L__BB0_4;
	and.b32  	%r111, %r16, 2147483632;
	neg.s32 	%r109, %r111;
	add.s64 	%rd32, %rd1, 32;
	mov.u64 	%rd13, $str$1;
$L__BB0_3:
	.pragma "nounroll";
	ld.global.u32 	%r20, [%rd32+-32];
	st.local.u32 	[%rd2], %r20;
	cvta.global.u64 	%rd14, %rd13;
	{ // callseq 1, 0
	.param .b64 param0;
	st.param.b64 	[param0], %rd14;
	.param .b64 param1;
	st.param.b64 	[param1], %rd10;
	.param .b32 retval0;
	call.uni (retval0), 
	vprintf, 
	(
	param0, 
	param1
	);
	ld.param.b32 	%r21, [retval0];
	} // callseq 1
	ld.global.u32 	%r23, [%rd32+-28];
	st.local.u32 	[%rd2], %r23;
	{ // callseq 2, 0
	.param .b64 param0;
	st.param.b64 	[param0], %rd14;
	.param .b64 param1;
	st.param.b64 	[param1], %rd10;
	.param .b32 retval0;
	call.uni (retval0), 
	vprintf, 
	(
	param0, 
	param1
	);
	ld.param.b32 	%r24, [retval0];
	} // callseq 2
	ld.global.u32 	%r26, [%rd32+-24];
	st.local.u32 	[%rd2], %r26;
	{ // callseq 3, 0
	.param .b64 param0;
	st.param.b64 	[param0], %rd14;
	.param .b64 param1;
	st.param.b64 	[param1], %rd10;
	.param .b32 retval0;
	call.uni (retval0), 
	vprintf, 
	(
	param0, 
	param1
	);
	ld.param.b32 	%r27, [retval0];
	} // callseq 3
	ld.global.u32 	%r29, [%rd32+-20];
	st.local.u32 	[%rd2], %r29;
	{ // callseq 4, 0
	.param .b64 param0;
	st.param.b64 	[param0], %rd14;
	.param .b64 param1;
	st.param.b64 	[param1], %rd10;
	.param .b32 retval0;
	call.uni (retval0), 
	vprintf, 
	(
	param0, 
	param1
	);
	ld.param.b32 	%r30, [retval0];
	} // callseq 4
	ld.global.u32 	%r32, [%rd32+-16];
	st.local.u32 	[%rd2], %r32;
	{ // callseq 5, 0
	.param .b64 param0;
	st.param.b64 	[param0], %rd14;
	.param .b64 param1;
	st.param.b64 	[param1], %rd10;
	.param .b32 retval0;
	call.uni (retval0), 
	vprintf, 
	(
	param0, 
	param1
	);
	ld.param.b32 	%r33, [retval0];
	} // callseq 5
	ld.global.u32 	%r35, [%rd32+-12];
	st.local.u32 	[%rd2], %r35;
	{ // callseq 6, 0
	.param .b64 param0;
	st.param.b64 	[param0], %rd14;
	.param .b64 param1;
	st.param.b64 	[param1], %rd10;
	.param .b32 retval0;
	call.uni (retval0), 
	vprintf, 
	(
	param0, 
	param1
	);
	ld.param.b32 	%r36, [retval0];
	} // callseq 6
	ld.global.u32 	%r38, [%rd32+-8];
	st.local.u32 	[%rd2], %r38;
	{ // callseq 7, 0
	.param .b64 param0;
	st.param.b64 	[param0], %rd14;
	.param .b64 param1;
	st.param.b64 	[param1], %rd10;
	.param .b32 retval0;
	call.uni (retval0), 
	vprintf, 
	(
	param0, 
	param1
	);
	ld.param.b32 	%r39, [retval0];
	} // callseq 7
	ld.global.u32 	%r41, [%rd32+-4];
	st.local.u32 	[%rd2], %r41;
	{ // callseq 8, 0
	.param .b64 param0;
	st.param.b64 	[param0], %rd14;
	.param .b64 param1;
	st.param.b64 	[param1], %rd10;
	.param .b32 retval0;
	call.uni (retval0), 
	vprintf, 
	(
	param0, 
	param1
	);
	ld.param.b32 	%r42, [retval0];
	} // callseq 8
	ld.global.u32 	%r44, [%rd32];
	st.local.u32 	[%rd2], %r44;
	{ // callseq 9, 0
	.param .b64 param0;
	st.param.b64 	[param0], %rd14;
	.param .b64 param1;
	st.param.b64 	[param1], %rd10;
	.param .b32 retval0;
	call.uni (retval0), 
	vprintf, 
	(
	param0, 
	param1
	);
	ld.param.b32 	%r45, [retval0];
	} // callseq 9
	ld.global.u32 	%r47, [%rd32+4];
	st.local.u32 	[%rd2], %r47;
	{ // callseq 10, 0
	.param .b64 param0;
	st.param.b64 	[param0], %rd14;
	.param .b64 param1;
	st.param.b64 	[param1], %rd10;
	.param .b32 retval0;
	call.uni (retval0), 
	vprintf, 
	(
	param0, 
	param1
	);
	ld.param.b32 	%r48, [retval0];
	} // callseq 10
	ld.global.u32 	%r50, [%rd32+8];
	st.local.u32 	[%rd2], %r50;
	{ // callseq 11, 0
	.param .b64 param0;
	st.param.b64 	[param0], %rd14;
	.param .b64 param1;
	st.param.b64 	[param1], %rd10;
	.param .b32 retval0;
	call.uni (retval0), 
	vprintf, 
	(
	param0, 
	param1
	);
	ld.param.b32 	%r51, [retval0];
	} // callseq 11
	ld.global.u32 	%r53, [%rd32+12];
	st.local.u32 	[%rd2], %r53;
	{ // callseq 12, 0
	.param .b64 param0;
	st.param.b64 	[param0], %rd14;
	.param .b64 param1;
	st.param.b64 	[param1], %rd10;
	.param .b32 retval0;
	call.uni (retval0), 
	vprintf, 
	(
	param0, 
	param1
	);
	ld.param.b32 	%r54, [retval0];
	} // callseq 12
	ld.global.u32 	%r56, [%rd32+16];
	st.local.u32 	[%rd2], %r56;
	{ // callseq 13, 0
	.param .b64 param0;
	st.param.b64 	[param0], %rd14;
	.param .b64 param1;
	st.param.b64 	[param1], %rd10;
	.param .b32 retval0;
	call.uni (retval0), 
	vprintf, 
	(
	param0, 
	param1
	);
	ld.param.b32 	%r57, [retval0];
	} // callseq 13
	ld.global.u32 	%r59, [%rd32+20];
	st.local.u32 	[%rd2], %r59;
	{ // callseq 14, 0
	.param .b64 param0;
	st.param.b64 	[param0], %rd14;
	.param .b64 param1;
	st.param.b64 	[param1], %rd10;
	.param .b32 retval0;
	call.uni (retval0), 
	vprintf, 
	(
	param0, 
	param1
	);
	ld.param.b32 	%r60, [retval0];
	} // callseq 14
	ld.global.u32 	%r62, [%rd32+24];
	st.local.u32 	[%rd2], %r62;
	{ // callseq 15, 0
	.param .b64 param0;
	st.param.b64 	[param0], %rd14;
	.param .b64 param1;
	st.param.b64 	[param1], %rd10;
	.param .b32 retval0;
	call.uni (retval0), 
	vprintf, 
	(
	param0, 
	param1
	);
	ld.param.b32 	%r63, [retval0];
	} // callseq 15
	ld.global.u32 	%r65, [%rd32+28];
	st.local.u32 	[%rd2], %r65;
	{ // callseq 16, 0
	.param .b64 param0;
	st.param.b64 	[param0], %rd14;
	.param .b64 param1;
	st.param.b64 	[param1], %rd10;
	.param .b32 retval0;
	call.uni (retval0), 
	vprintf, 
	(
	param0, 
	param1
	);
	ld.param.b32 	%r66, [retval0];
	} // callseq 16
	add.s32 	%r109, %r109, 16;
	add.s64 	%rd32, %rd32, 64;
	setp.ne.s32 	%p3, %r109, 0;
	@%p3 bra 	$L__BB0_3;
$L__BB0_4:
	setp.eq.s32 	%p4, %r1, 0;
	@%p4 bra 	$L__BB0_13;
	and.b32  	%r7, %r16, 7;
	setp.lt.u32 	%p5, %r1, 8;
	@%p5 bra 	$L__BB0_7;
	mul.wide.u32 	%rd16, %r111, 4;
	add.s64 	%rd17, %rd1, %rd16;
	ld.global.u32 	%r68, [%rd17];
	st.local.u32 	[%rd2], %r68;
	mov.u64 	%rd18, $str$1;
	cvta.global.u64 	%rd19, %rd18;
	{ // callseq 17, 0
	.param .b64 param0;
	st.param.b64 	[param0], %rd19;
	.param .b64 param1;
	st.param.b64 	[param1], %rd10;
	.param .b32 retval0;
	call.uni (retval0), 
	vprintf, 
	(
	param0, 
	param1
	);
	ld.param.b32 	%r69, [retval0];
	} // callseq 17
	ld.global.u32 	%r71, [%rd17+4];
	st.local.u32 	[%rd2], %r71;
	{ // callseq 18, 0
	.param .b64 param0;
	st.param.b64 	[param0], %rd19;
	.param .b64 param1;
	st.param.b64 	[param1], %rd10;
	.param .b32 retval0;
	call.uni (retval0), 
	vprintf, 
	(
	param0, 
	param1
	);
	ld.param.b32 	%r72, [retval0];
	} // callseq 18
	ld.global.u32 	%r74, [%rd17+8];
	st.local.u32 	[%rd2], %r74;
	{ // callseq 19, 0
	.param .b64 param0;
	st.param.b64 	[param0], %rd19;
	.param .b64 param1;
	st.param.b64 	[param1], %rd10;
	.param .b32 retval0;
	call.uni (retval0), 
	vprintf, 
	(
	param0, 
	param1
	);
	ld.param.b32 	%r75, [retval0];
	} // callseq 19
	ld.global.u32 	%r77, [%rd17+12];
	st.local.u32 	[%rd2], %r77;
	{ // callseq 20, 0
	.param .b64 param0;
	st.param.b64 	[param0], %rd19;
	.param .b64 param1;
	st.param.b64 	[param1], %rd10;
	.param .b32 retval0;
	call.uni (retval0), 
	vprintf, 
	(
	param0, 
	param1
	);
	ld.param.b32 	%r78, [retval0];
	} // callseq 20
	ld.global.u32 	%r80, [%rd17+16];
	st.local.u32 	[%rd2], %r80;
	{ // callseq 21, 0
	.param .b64 param0;
	st.param.b64 	[param0], %rd19;
	.param .b64 param1;
	st.param.b64 	[param1], %rd10;
	.param .b32 retval0;
	call.uni (retval0), 
	vprintf, 
	(
	param0, 
	param1
	);
	ld.param.b32 	%r81, [retval0];
	} // callseq 21
	ld.global.u32 	%r83, [%rd17+20];
	st.local.u32 	[%rd2], %r83;
	{ // callseq 22, 0
	.param .b64 param0;
	st.param.b64 	[param0], %rd19;
	.param .b64 param1;
	st.param.b64 	[param1], %rd10;
	.param .b32 retval0;
	call.uni (retval0), 
	vprintf, 
	(
	param0, 
	param1
	);
	ld.param.b32 	%r84, [retval0];
	} // callseq 22
	ld.global.u32 	%r86, [%rd17+24];
	st.local.u32 	[%rd2], %r86;
	{ // callseq 23, 0
	.param .b64 param0;
	st.param.b64 	[param0], %rd19;
	.param .b64 param1;
	st.param.b64 	[param1], %rd10;
	.param .b32 retval0;
	call.uni (retval0), 
	vprintf, 
	(
	param0, 
	param1
	);
	ld.param.b32 	%r87, [retval0];
	} // callseq 23
	ld.global.u32 	%r89, [%rd17+28];
	st.local.u32 	[%rd2], %r89;
	{ // callseq 24, 0
	.param .b64 param0;
	st.param.b64 	[param0], %rd19;
	.param .b64 param1;
	st.param.b64 	[param1], %rd10;
	.param .b32 retval0;
	call.uni (retval0), 
	vprintf, 
	(
	param0, 
	param1
	);
	ld.param.b32 	%r90, [retval0];
	} // callseq 24
	add.s32 	%r111, %r111, 8;
$L__BB0_7:
	setp.eq.s32 	%p6, %r7, 0;
	@%p6 bra 	$L__BB0_13;
	and.b32  	%r10, %r16, 3;
	setp.lt.u32 	%p7, %r7, 4;
	@%p7 bra 	$L__BB0_10;
	mul.wide.u32 	%rd21, %r111, 4;
	add.s64 	%rd22, %rd1, %rd21;
	ld.global.u32 	%r92, [%rd22];
	st.local.u32 	[%rd2], %r92;
	mov.u64 	%rd23, $str$1;
	cvta.global.u64 	%rd24, %rd23;
	{ // callseq 25, 0
	.param .b64 param0;
	st.param.b64 	[param0], %rd24;
	.param .b64 param1;
	st.param.b64 	[param1], %rd10;
	.param .b32 retval0;
	call.uni (retval0), 
	vprintf, 
	(
	param0, 
	param1
	);
	ld.param.b32 	%r93, [retval0];
	} // callseq 25
	ld.global.u32 	%r95, [%rd22+4];
	st.local.u32 	[%rd2], %r95;
	{ // callseq 26, 0
	.param .b64 param0;
	st.param.b64 	[param0], %rd24;
	.param .b64 param1;
	st.param.b64 	[param1], %rd10;
	.param .b32 retval0;
	call.uni (retval0), 
	vprintf, 
	(
	param0, 
	param1
	);
	ld.param.b32 	%r96, [retval0];
	} // callseq 26
	ld.global.u32 	%r98, [%rd22+8];
	st.local.u32 	[%rd2], %r98;
	{ // callseq 27, 0
	.param .b64 param0;
	st.param.b64 	[param0], %rd24;
	.param .b64 param1;
	st.param.b64 	[param1], %rd10;
	.param .b32 retval0;
	call.uni (retval0), 
	vprintf, 
	(
	param0, 
	param1
	);
	ld.param.b32 	%r99, [retval0];
	} // callseq 27
	ld.global.u32 	%r101, [%rd22+12];
	st.local.u32 	[%rd2], %r101;
	{ // callseq 28, 0
	.param .b64 param0;
	st.param.b64 	[param0], %rd24;
	.param .b64 param1;
	st.param.b64 	[param1], %rd10;
	.param .b32 retval0;
	call.uni (retval0), 
	vprintf, 
	(
	param0, 
	param1
	);
	ld.param.b32 	%r102, [retval0];
	} // callseq 28
	add.s32 	%r111, %r111, 4;
$L__BB0_10:
	setp.eq.s32 	%p8, %r10, 0;
	@%p8 bra 	$L__BB0_13;
	mul.wide.u32 	%rd26, %r111, 4;
	add.s64 	%rd33, %rd1, %rd26;
	neg.s32 	%r113, %r10;
	mov.u64 	%rd27, $str$1;
$L__BB0_12:
	.pragma "nounroll";
	ld.global.u32 	%r104, [%rd33];
	st.local.u32 	[%rd2], %r104;
	cvta.global.u64 	%rd28, %rd27;
	{ // callseq 29, 0
	.param .b64 param0;
	st.param.b64 	[param0], %rd28;
	.param .b64 param1;
	st.param.b64 	[param1], %rd10;
	.param .b32 retval0;
	call.uni (retval0), 
	vprintf, 
	(
	param0, 
	param1
	);
	ld.param.b32 	%r105, [retval0];
	} // callseq 29
	add.s64 	%rd33, %rd33, 4;
	add.s32 	%r113, %r113, 1;
	setp.ne.s32 	%p9, %r113, 0;
	@%p9 bra 	$L__BB0_12;
$L__BB0_13:
	mov.u64 	%rd30, $str$2;
	cvta.global.u64 	%rd31, %rd30;
	{ // callseq 30, 0
	.param .b64 param0;
	st.param.b64 	[param0], %rd31;
	.param .b64 param1;
	st.param.b64 	[param1], 0;
	.param .b32 retval0;
	call.uni (retval0), 
	vprintf, 
	(
	param0, 
	param1
	);
	ld.param.b32 	%r107, [retval0];
	} // callseq 30
	ret;

}


// ===== COMPILED SASS (sm_100) =====

	.target	sm_100

	.elftype	@"ET_EXEC"


//--------------------- .note.nv.tkinfo           --------------------------
	.section	.note.nv.tkinfo,"",@"SHT_NOTE"
	.sectionflags	@"SHF_NOTE_NV_TKINFO"
	.tkinfo
        /*0018*/ 	.word	0x00000002
        /*0030*/ 	.string	""
        /*0030*/ 	.string	"ptxas"
        /*0030*/ 	.string	"Cuda compilation tools, release 13.0, V13.0.88"
        /*0030*/ 	.string	"Build cuda_13.0.r13.0/compiler.36424714_0"
        /*0030*/ 	.string	"-arch sm_100 -m 64 "



//--------------------- .note.nv.cuinfo           --------------------------
	.section	.note.nv.cuinfo,"",@"SHT_NOTE"
	.sectionflags	@"SHF_NOTE_NV_CUINFO"
        /*0018*/ 	.short	0x0002
        /*001a*/ 	.short	0x0064
        /*001c*/ 	.short	0x0082
	.zero		2


//--------------------- .nv.info                  --------------------------
	.section	.nv.info,"",@"SHT_CUDA_INFO"
	.align	4


	//----- nvinfo : EIATTR_REGCOUNT
	.align		4
        /*0000*/ 	.byte	0x04, 0x2f
        /*0002*/ 	.short	(.L_4 - .L_3)
	.align		4
.L_3:
        /*0004*/ 	.word	index@(_Z12print_kernelPii)
        /*0008*/ 	.word	0x0000001e


	//----- nvinfo : EIATTR_FRAME_SIZE
	.align		4
.L_4:
        /*000c*/ 	.byte	0x04, 0x11
        /*000e*/ 	.short	(.L_6 - .L_5)
	.align		4
.L_5:
        /*0010*/ 	.word	index@(_Z12print_kernelPii)
        /*0014*/ 	.word	0x00000008


	//----- nvinfo : EIATTR_MIN_STACK_SIZE
	.align		4
.L_6:
        /*0018*/ 	.byte	0x04, 0x12
        /*001a*/ 	.short	(.L_8 - .L_7)
	.align		4
.L_7:
        /*001c*/ 	.word	index@(_Z12print_kernelPii)
        /*0020*/ 	.word	0x00000008
.L_8:


//--------------------- .nv.compat                --------------------------
	.section	.nv.compat,"",@"SHT_CUDA_COMPAT_INFO"
	.align	4
        /*0000*/ 	.byte	0x02, 0x09, 0x00, 0x00, 0x02, 0x02, 0x01, 0x00, 0x02, 0x05, 0x05, 0x00, 0x03, 0x07, 0x01, 0x01
        /*0010*/ 	.byte	0x02, 0x03, 0x00, 0x00, 0x02, 0x06, 0x01, 0x00, 0x04, 0x0b, 0x08, 0x00, 0x09, 0x00, 0x00, 0x00
        /*0020*/ 	.byte	0x00, 0x00, 0x00, 0x00


//--------------------- .nv.info._Z12print_kernelPii --------------------------
	.section	.nv.info._Z12print_kernelPii,"",@"SHT_CUDA_INFO"
	.sectionflags	@""
	.align	4


	//----- nvinfo : EIATTR_CUDA_API_VERSION
	.align		4
        /*0000*/ 	.byte	0x04, 0x37
        /*0002*/ 	.short	(.L_10 - .L_9)
.L_9:
        /*0004*/ 	.word	0x00000082


	//----- nvinfo : EIATTR_KPARAM_INFO
	.align		4
.L_10:
        /*0008*/ 	.byte	0x04, 0x17
        /*000a*/ 	.short	(.L_12 - .L_11)
.L_11:
        /*000c*/ 	.word	0x00000000
        /*0010*/ 	.short	0x0001
        /*0012*/ 	.short	0x0008
        /*0014*/ 	.byte	0x00, 0xf0, 0x11, 0x00


	//----- nvinfo : EIATTR_KPARAM_INFO
	.align		4
.L_12:
        /*0018*/ 	.byte	0x04, 0x17
        /*001a*/ 	.short	(.L_14 - .L_13)
.L_13:
        /*001c*/ 	.word	0x00000000
        /*0020*/ 	.short	0x0000
        /*0022*/ 	.short	0x0000
        /*0024*/ 	.byte	0x00, 0xf5, 0x21, 0x00


	//----- nvinfo : EIATTR_SPARSE_MMA_MASK
	.align		4
.L_14:
        /*0028*/ 	.byte	0x03, 0x50
        /*002a*/ 	.short	0x0000


	//----- nvinfo : EIATTR_MAXREG_COUNT
	.align		4
        /*002c*/ 	.byte	0x03, 0x1b
        /*002e*/ 	.short	0x00ff


	//----- nvinfo : EIATTR_EXTERNS
	.align		4
        /*0030*/ 	.byte	0x04, 0x0f
        /*0032*/ 	.short	(.L_16 - .L_15)


	//   ....[0]....
	.align		4
.L_15:
        /*0034*/ 	.word	index@(vprintf)


	//----- nvinfo : EIATTR_MERCURY_ISA_VERSION
	.align		4
.L_16:
        /*0038*/ 	.byte	0x03, 0x5f
        /*003a*/ 	.short	0x0101


	//----- nvinfo : EIATTR_VRC_CTA_INIT_COUNT
	.align		4
        /*003c*/ 	.byte	0x02, 0x4a
	.zero		1
	.zero		1


	//----- nvinfo : EIATTR_SYSCALL_OFFSETS
	.align		4
        /*0040*/ 	.byte	0x04, 0x46
        /*0042*/ 	.short	(.L_18 - .L_17)


	//   ....[0]....
.L_17:
        /*0044*/ 	.word	0x000000d0


	//   ....[1]....
        /*0048*/ 	.word	0x000002d0


	//   ....[2]....
        /*004c*/ 	.word	0x00000390


	//   ....[3]....
        /*0050*/ 	.word	0x00000450


	//   ....[4]....
        /*0054*/ 	.word	0x00000510


	//   ....[5]....
        /*0058*/ 	.word	0x000005d0


	//   ....[6]....
        /*005c*/ 	.word	0x00000690


	//   ....[7]....
        /*0060*/ 	.word	0x00000750


	//   ....[8]....
        /*0064*/ 	.word	0x00000810


	//   ....[9]....
        /*0068*/ 	.word	0x000008d0


	//   ....[10]....
        /*006c*/ 	.word	0x00000990


	//   ....[11]....
        /*0070*/ 	.word	0x00000a50


	//   ....[12]....
        /*0074*/ 	.word	0x00000b10


	//   ....[13]....
        /*0078*/ 	.word	0x00000bd0


	//   ....[14]....
        /*007c*/ 	.word	0x00000c90


	//   ....[15]....
        /*0080*/ 	.word	0x00000d50


	//   ....[16]....
        /*0084*/ 	.word	0x00000e10


	//   ....[17]....
        /*0088*/ 	.word	0x00000fc0


	//   ....[18]....
        /*008c*/ 	.word	0x00001080


	//   ....[19]....
        /*0090*/ 	.word	0x00001140


	//   ....[20]....
        /*0094*/ 	.word	0x00001200


	//   ....[21]....
        /*0098*/ 	.word	0x000012c0


	//   ....[22]....
        /*009c*/ 	.word	0x00001380


	//   ....[23]....
        /*00a0*/ 	.word	0x00001440


	//   ....[24]....
        /*00a4*/ 	.word	0x00001500


	//   ....[25]....
        /*00a8*/ 	.word	0x00001660


	//   ....[26]....
        /*00ac*/ 	.word	0x00001720


	//   ....[27]....
        /*00b0*/ 	.word	0x000017e0


	//   ....[28]....
        /*00b4*/ 	.word	0x000018a0


	//   ....[29]....
        /*00b8*/ 	.word	0x00001a00


	//   ....[30]....
        /*00bc*/ 	.word	0x00001ad0


	//----- nvinfo : EIATTR_EXIT_INSTR_OFFSETS
	.align		4
.L_18:
        /*00c0*/ 	.byte	0x04, 0x1c
        /*00c2*/ 	.short	(.L_20 - .L_19)


	//   ....[0]....
.L_19:
        /*00c4*/ 	.word	0x00001ae0


	//----- nvinfo : EIATTR_CRS_STACK_SIZE
	.align		4
.L_20:
        /*00c8*/ 	.byte	0x04, 0x1e
        /*00ca*/ 	.short	(.L_22 - .L_21)
.L_21:
        /*00cc*/ 	.word	0x00000000


	//----- nvinfo : EIATTR_CBANK_PARAM_SIZE
	.align		4
.L_22:
        /*00d0*/ 	.byte	0x03, 0x19
        /*00d2*/ 	.short	0x000c


	//----- nvinfo : EIATTR_PARAM_CBANK
	.align		4
        /*00d4*/ 	.byte	0x04, 0x0a
        /*00d6*/ 	.short	(.L_24 - .L_23)
	.align		4
.L_23:
        /*00d8*/ 	.word	index@(.nv.constant0._Z12print_kernelPii)
        /*00dc*/ 	.short	0x0380
        /*00de*/ 	.short	0x000c


	//----- nvinfo : EIATTR_SW_WAR
	.align		4
.L_24:
        /*00e0*/ 	.byte	0x04, 0x36
        /*00e2*/ 	.short	(.L_26 - .L_25)
.L_25:
        /*00e4*/ 	.word	0x00000008
.L_26:


//--------------------- .nv.callgraph             --------------------------
	.section	.nv.callgraph,"",@"SHT_CUDA_CALLGRAPH"
	.align	4
	.sectionentsize	8
	.align		4
        /*0000*/ 	.word	0x00000000
	.align		4
        /*0004*/ 	.word	0xffffffff
	.align		4
        /*0008*/ 	.word	index@(_Z12print_kernelPii)
	.align		4
        /*000c*/ 	.word	index@(vprintf)
	.align		4
        /*0010*/ 	.word	0x00000000
	.align		4
        /*0014*/ 	.word	0xfffffffe
	.align		4
        /*0018*/ 	.word	0x00000000
	.align		4
        /*001c*/ 	.word	0xfffffffd
	.align		4
        /*0020*/ 	.word	0x00000000
	.align		4
        /*0024*/ 	.word	0xfffffffc


//--------------------- .nv.constant4             --------------------------
	.section	.nv.constant4,"a",@progbits
	.align	8
	.align		8
.nv.constant4:
        /*0000*/ 	.dword	vprintf
	.align		8
        /*0008*/ 	.dword	$str
	.align		8
        /*0010*/ 	.dword	$str$1
	.align		8
        /*0018*/ 	.dword	$str$2


//--------------------- .text._Z12print_kernelPii --------------------------
	.section	.text._Z12print_kernelPii,"ax",@progbits
	.align	128
        .global         _Z12print_kernelPii
        .type           _Z12print_kernelPii,@function
        .size           _Z12print_kernelPii,(.L_x_39 - _Z12print_kernelPii)
        .other          _Z12print_kernelPii,@"STO_CUDA_ENTRY STV_DEFAULT"
_Z12print_kernelPii:
.text._Z12print_kernelPii:
[----:B------:R-:W0:Y:S01]  /*0000*/  LDC R1, c[0x0][0x37c] ;  /* 0x0000df00ff017b82 */ /* 0x000e220000000800 */
[----:B------:R-:W-:Y:S01]  /*0010*/  MOV R0, 0x0 ;  /* 0x0000000000007802 */ /* 0x000fe20000000f00 */
[----:B------:R-:W1:Y:S01]  /*0020*/  LDCU UR4, c[0x0][0x2f8] ;  /* 0x00005f00ff0477ac */ /* 0x000e620008000800 */
[----:B0-----:R-:W-:Y:S01]  /*0030*/  VIADD R1, R1, 0xfffffff8 ;  /* 0xfffffff801017836 */ /* 0x001fe20000000000 */
[----:B------:R-:W-:-:S04]  /*0040*/  CS2R R6, SRZ ;  /* 0x0000000000067805 */ /* 0x000fc8000001ff00 */
[----:B------:R0:W2:Y:S01]  /*0050*/  LDC.64 R8, c[0x4][R0] ;  /* 0x0100000000087b82 */ /* 0x0000a20000000a00 */
[----:B------:R-:W3:Y:S01]  /*0060*/  LDCU.64 UR6, c[0x4][0x8] ;  /* 0x01000100ff0677ac */ /* 0x000ee20008000a00 */
[----:B------:R-:W4:Y:S01]  /*0070*/  LDCU UR5, c[0x0][0x2fc] ;  /* 0x00005f80ff0577ac */ /* 0x000f220008000800 */
[----:B-1----:R-:W-:Y:S01]  /*0080*/  IADD3 R22, P0, PT, R1, UR4, RZ ;  /* 0x0000000401167c10 */ /* 0x002fe2000ff1e0ff */
[----:B---3--:R-:W-:Y:S02]  /*0090*/  IMAD.U32 R4, RZ, RZ, UR6 ;  /* 0x00000006ff047e24 */ /* 0x008fe4000f8e00ff */
[----:B------:R-:W-:Y:S02]  /*00a0*/  IMAD.U32 R5, RZ, RZ, UR7 ;  /* 0x00000007ff057e24 */ /* 0x000fe4000f8e00ff */
[----:B0---4-:R-:W-:-:S08]  /*00b0*/  IMAD.X R2, RZ, RZ, UR5, P0 ;  /* 0x00000005ff027e24 */ /* 0x011fd000080e06ff */
[----:B------:R-:W-:-:S07]  /*00c0*/  LEPC R20, `(.L_x_0) ;  /* 0x000000001014794e */ /* 0x000fce0000000000 */
[----:B--2---:R-:W-:Y:S05]  /*00d0*/  CALL.ABS.NOINC R8 ;  /* 0x0000000008007343 */ /* 0x004fea0003c00000 */
.L_x_0:
[----:B------:R-:W0:Y:S02]  /*00e0*/  LDC R0, c[0x0][0x388] ;  /* 0x0000e200ff007b82 */ /* 0x000e240000000800 */
[----:B0-----:R-:W-:-:S13]  /*00f0*/  ISETP.GE.AND P0, PT, R0, 0x1, PT ;  /* 0x000000010000780c */ /* 0x001fda0003f06270 */
[----:B------:R-:W-:Y:S05]  /*0100*/  @!P0 BRA `(.L_x_1) ;  /* 0x0000001800548947 */ /* 0x000fea0003800000 */
[----:B------:R-:W0:Y:S01]  /*0110*/  LDC.64 R18, c[0x0][0x358] ;  /* 0x0000d600ff127b82 */ /* 0x000e220000000a00 */
[C---:B------:R-:W-:Y:S01]  /*0120*/  ISETP.GE.U32.AND P0, PT, R0.reuse, 0x10, PT ;  /* 0x000000100000780c */ /* 0x040fe20003f06070 */
[----:B------:R-:W-:Y:S01]  /*0130*/  IMAD.MOV.U32 R23, RZ, RZ, RZ ;  /* 0x000000ffff177224 */ /* 0x000fe200078e00ff */
[----:B------:R-:W-:-:S11]  /*0140*/  LOP3.LUT R26, R0, 0xf, RZ, 0xc0, !PT ;  /* 0x0000000f001a7812 */ /* 0x000fd600078ec0ff */
[----:B------:R-:W-:Y:S05]  /*0150*/  @!P0 BRA `(.L_x_2) ;  /* 0x0000000c00448947 */ /* 0x000fea0003800000 */
[----:B------:R-:W1:Y:S01]  /*0160*/  LDCU.64 UR4, c[0x0][0x380] ;  /* 0x00007000ff0477ac */ /* 0x000e620008000a00 */
[----:B------:R-:W-:Y:S01]  /*0170*/  LOP3.LUT R23, R0, 0x7ffffff0, RZ, 0xc0, !PT ;  /* 0x7ffffff000177812 */ /* 0x000fe200078ec0ff */
[----:B------:R-:W-:Y:S04]  /*0180*/  BSSY.RECONVERGENT B6, `(.L_x_2) ;  /* 0x00000ce000067945 */ /* 0x000fe80003800200 */
[----:B------:R-:W-:Y:S01]  /*0190*/  IMAD.MOV R25, RZ, RZ, -R23 ;  /* 0x000000ffff197224 */ /* 0x000fe200078e0a17 */
[----:B-1----:R-:W-:-:S04]  /*01a0*/  UIADD3 UR4, UP0, UPT, UR4, 0x20, URZ ;  /* 0x0000002004047890 */ /* 0x002fc8000ff1e0ff */
[----:B------:R-:W-:Y:S02]  /*01b0*/  UIADD3.X UR5, UPT, UPT, URZ, UR5, URZ, UP0, !UPT ;  /* 0x00000005ff057290 */ /* 0x000fe400087fe4ff */
[----:B------:R-:W-:-:S04]  /*01c0*/  IMAD.U32 R16, RZ, RZ, UR4 ;  /* 0x00000004ff107e24 */ /* 0x000fc8000f8e00ff */
[----:B------:R-:W-:-:S07]  /*01d0*/  IMAD.U32 R17, RZ, RZ, UR5 ;  /* 0x00000005ff117e24 */ /* 0x000fce000f8e00ff */
.L_x_19:
[----:B0-----:R-:W-:Y:S02]  /*01e0*/  R2UR UR4, R18 ;  /* 0x00000000120472ca */ /* 0x001fe400000e0000 */
[----:B------:R-:W-:-:S13]  /*01f0*/  R2UR UR5, R19 ;  /* 0x00000000130572ca */ /* 0x000fda00000e0000 */
[----:B------:R-:W2:Y:S01]  /*0200*/  LDG.E R0, desc[UR4][R16.64+-0x20] ;  /* 0xffffe00410007981 */ /* 0x000ea2000c1e1900 */
[----:B------:R-:W-:Y:S01]  /*0210*/  MOV R24, 0x0 ;  /* 0x0000000000187802 */ /* 0x000fe20000000f00 */
[----:B------:R-:W0:Y:S01]  /*0220*/  LDCU.64 UR4, c[0x4][0x10] ;  /* 0x01000200ff0477ac */ /* 0x000e220008000a00 */
[----:B------:R-:W-:Y:S01]  /*0230*/  VIADD R25, R25, 0x10 ;  /* 0x0000001019197836 */ /* 0x000fe20000000000 */
[----:B------:R-:W-:Y:S01]  /*0240*/  MOV R7, R2 ;  /* 0x0000000200077202 */ /* 0x000fe20000000f00 */
[----:B------:R1:W3:Y:S01]  /*0250*/  LDC.64 R8, c[0x4][R24] ;  /* 0x0100000018087b82 */ /* 0x0002e20000000a00 */
[----:B------:R-:W-:Y:S02]  /*0260*/  IMAD.MOV.U32 R6, RZ, RZ, R22 ;  /* 0x000000ffff067224 */ /* 0x000fe400078e0016 */
[----:B------:R-:W-:-:S04]  /*0270*/  ISETP.NE.AND P0, PT, R25, RZ, PT ;  /* 0x000000ff1900720c */ /* 0x000fc80003f05270 */
[----:B------:R-:W-:Y:S01]  /*0280*/  P2R R27, PR, RZ, 0x1 ;  /* 0x00000001ff1b7803 */ /* 0x000fe20000000000 */
[----:B0-----:R-:W-:Y:S02]  /*0290*/  IMAD.U32 R4, RZ, RZ, UR4 ;  /* 0x00000004ff047e24 */ /* 0x001fe4000f8e00ff */
[----:B------:R-:W-:Y:S01]  /*02a0*/  IMAD.U32 R5, RZ, RZ, UR5 ;  /* 0x00000005ff057e24 */ /* 0x000fe2000f8e00ff */
[----:B--23--:R1:W-:Y:S06]  /*02b0*/  STL [R1], R0 ;  /* 0x0000000001007387 */ /* 0x00c3ec0000100800 */
[----:B------:R-:W-:-:S07]  /*02c0*/  LEPC R20, `(.L_x_3) ;  /* 0x000000001014794e */ /* 0x000fce0000000000 */
[----:B-1----:R-:W-:Y:S05]  /*02d0*/  CALL.ABS.NOINC R8 ;  /* 0x0000000008007343 */ /* 0x002fea0003c00000 */
.L_x_3:
[----:B------:R-:W-:Y:S02]  /*02e0*/  R2UR UR4, R18 ;  /* 0x00000000120472ca */ /* 0x000fe400000e0000 */
[----:B------:R-:W-:-:S13]  /*02f0*/  R2UR UR5, R19 ;  /* 0x00000000130572ca */ /* 0x000fda00000e0000 */
[----:B------:R-:W2:Y:S01]  /*0300*/  LDG.E R0, desc[UR4][R16.64+-0x1c] ;  /* 0xffffe40410007981 */ /* 0x000ea2000c1e1900 */
[----:B------:R0:W1:Y:S01]  /*0310*/  LDC.64 R8, c[0x4][R24] ;  /* 0x0100000018087b82 */ /* 0x0000620000000a00 */
[----:B------:R-:W3:Y:S01]  /*0320*/  LDCU.64 UR4, c[0x4][0x10] ;  /* 0x01000200ff0477ac */ /* 0x000ee20008000a00 */
[----:B------:R-:W-:Y:S02]  /*0330*/  IMAD.MOV.U32 R6, RZ, RZ, R22 ;  /* 0x000000ffff067224 */ /* 0x000fe400078e0016 */
[----:B------:R-:W-:Y:S02]  /*0340*/  IMAD.MOV.U32 R7, RZ, RZ, R2 ;  /* 0x000000ffff077224 */ /* 0x000fe400078e0002 */
[----:B---3--:R-:W-:Y:S02]  /*0350*/  IMAD.U32 R4, RZ, RZ, UR4 ;  /* 0x00000004ff047e24 */ /* 0x008fe4000f8e00ff */
[----:B------:R-:W-:Y:S01]  /*0360*/  IMAD.U32 R5, RZ, RZ, UR5 ;  /* 0x00000005ff057e24 */ /* 0x000fe2000f8e00ff */
[----:B-12---:R0:W-:Y:S06]  /*0370*/  STL [R1], R0 ;  /* 0x0000000001007387 */ /* 0x0061ec0000100800 */
[----:B------:R-:W-:-:S07]  /*0380*/  LEPC R20, `(.L_x_4) ;  /* 0x000000001014794e */ /* 0x000fce0000000000 */
[----:B0-----:R-:W-:Y:S05]  /*0390*/  CALL.ABS.NOINC R8 ;  /* 0x0000000008007343 */ /* 0x001fea0003c00000 */
.L_x_4:
        /* <DEDUP_REMOVED lines=12> */
.L_x_5:
[----:B------:R-:W-:Y:S02]  /*0460*/  R2UR UR4, R18 ;  /* 0x00000000120472ca */ /* 0x000fe400000e0000 */
[----:B------:R-:W-:-:S13]  /*0470*/  R2UR UR5, R19 ;  /* 0x00000000130572ca */ /* 0x000fda00000e0000 */
[----:B------:R-:W2:Y:S01]  /*0480*/  LDG.E R0, desc[UR4][R16.64+-0x14] ;  /* 0xffffec0410007981 */ /* 0x000ea2000c1e1900 */
[----:B------:R0:W1:Y:S01]  /*0490*/  LDC.64 R8, c[0x4][R24] ;  /* 0x0100000018087b82 */ /* 0x0000620000000a00 */
[----:B------:R-:W3:Y:S01]  /*04a0*/  LDCU.64 UR4, c[0x4][0x10] ;  /* 0x01000200ff0477ac */ /* 0x000ee20008000a00 */
[----:B------:R-:W-:Y:S01]  /*04b0*/  IMAD.MOV.U32 R6, RZ, RZ, R22 ;  /* 0x000000ffff067224 */ /* 0x000fe200078e0016 */
[----:B------:R-:W-:Y:S01]  /*04c0*/  MOV R7, R2 ;  /* 0x0000000200077202 */ /* 0x000fe20000000f00 */
[----:B---3--:R-:W-:Y:S02]  /*04d0*/  IMAD.U32 R4, RZ, RZ, UR4 ;  /* 0x00000004ff047e24 */ /* 0x008fe4000f8e00ff */
[----:B------:R-:W-:Y:S01]  /*04e0*/  IMAD.U32 R5, RZ, RZ, UR5 ;  /* 0x00000005ff057e24 */ /* 0x000fe2000f8e00ff */
[----:B-12---:R0:W-:Y:S06]  /*04f0*/  STL [R1], R0 ;  /* 0x0000000001007387 */ /* 0x0061ec0000100800 */
[----:B------:R-:W-:-:S07]  /*0500*/  LEPC R20, `(.L_x_6) ;  /* 0x000000001014794e */ /* 0x000fce0000000000 */
[----:B0-----:R-:W-:Y:S05]  /*0510*/  CALL.ABS.NOINC R8 ;  /* 0x0000000008007343 */ /* 0x001fea0003c00000 */
.L_x_6:
        /* <DEDUP_REMOVED lines=12> */
.L_x_7:
        /* <DEDUP_REMOVED lines=12> */
.L_x_8:
[----:B------:R-:W-:Y:S02]  /*06a0*/  R2UR UR4, R18 ;  /* 0x00000000120472ca */ /* 0x000fe400000e0000 */
[----:B------:R-:W-:-:S13]  /*06b0*/  R2UR UR5, R19 ;  /* 0x00000000130572ca */ /* 0x000fda00000e0000 */
[----:B------:R-:W2:Y:S01]  /*06c0*/  LDG.E R0, desc[UR4][R16.64+-0x8] ;  /* 0xfffff80410007981 */ /* 0x000ea2000c1e1900 */
[----:B------:R0:W1:Y:S01]  /*06d0*/  LDC.64 R8, c[0x4][R24] ;  /* 0x0100000018087b82 */ /* 0x0000620000000a00 */
[----:B------:R-:W3:Y:S01]  /*06e0*/  LDCU.64 UR4, c[0x4][0x10] ;  /* 0x01000200ff0477ac */ /* 0x000ee20008000a00 */
[----:B------:R-:W-:Y:S01]  /*06f0*/  MOV R6, R22 ;  /* 0x0000001600067202 */ /* 0x000fe20000000f00 */
[----:B------:R-:W-:Y:S02]  /*0700*/  IMAD.MOV.U32 R7, RZ, RZ, R2 ;  /* 0x000000ffff077224 */ /* 0x000fe400078e0002 */
[----:B---3--:R-:W-:Y:S02]  /*0710*/  IMAD.U32 R4, RZ, RZ, UR4 ;  /* 0x00000004ff047e24 */ /* 0x008fe4000f8e00ff */
[----:B------:R-:W-:Y:S01]  /*0720*/  IMAD.U32 R5, RZ, RZ, UR5 ;  /* 0x00000005ff057e24 */ /* 0x000fe2000f8e00ff */
[----:B-12---:R0:W-:Y:S06]  /*0730*/  STL [R1], R0 ;  /* 0x0000000001007387 */ /* 0x0061ec0000100800 */
[----:B------:R-:W-:-:S07]  /*0740*/  LEPC R20, `(.L_x_9) ;  /* 0x000000001014794e */ /* 0x000fce0000000000 */
[----:B0-----:R-:W-:Y:S05]  /*0750*/  CALL.ABS.NOINC R8 ;  /* 0x0000000008007343 */ /* 0x001fea0003c00000 */
.L_x_9:
        /* <DEDUP_REMOVED lines=12> */
.L_x_10:
        /* <DEDUP_REMOVED lines=12> */
.L_x_11:
[----:B------:R-:W-:Y:S02]  /*08e0*/  R2UR UR4, R18 ;  /* 0x00000000120472ca */ /* 0x000fe400000e0000 */
[----:B------:R-:W-:-:S13]  /*08f0*/  R2UR UR5, R19 ;  /* 0x00000000130572ca */ /* 0x000fda00000e0000 */
[----:B------:R-:W2:Y:S01]  /*0900*/  LDG.E R0, desc[UR4][R16.64+0x4] ;  /* 0x0000040410007981 */ /* 0x000ea2000c1e1900 */
[----:B------:R0:W1:Y:S01]  /*0910*/  LDC.64 R8, c[0x4][R24] ;  /* 0x0100000018087b82 */ /* 0x0000620000000a00 */
[----:B------:R-:W3:Y:S01]  /*0920*/  LDCU.64 UR4, c[0x4][0x10] ;  /* 0x01000200ff0477ac */ /* 0x000ee20008000a00 */
[----:B------:R-:W-:Y:S02]  /*0930*/  IMAD.MOV.U32 R6, RZ, RZ, R22 ;  /* 0x000000ffff067224 */ /* 0x000fe400078e0016 */
[----:B------:R-:W-:Y:S02]  /*0940*/  IMAD.MOV.U32 R7, RZ, RZ, R2 ;  /* 0x000000ffff077224 */ /* 0x000fe400078e0002 */
[----:B---3--:R-:W-:Y:S01]  /*0950*/  IMAD.U32 R4, RZ, RZ, UR4 ;  /* 0x00000004ff047e24 */ /* 0x008fe2000f8e00ff */
[----:B------:R-:W-:Y:S01]  /*0960*/  MOV R5, UR5 ;  /* 0x0000000500057c02 */ /* 0x000fe20008000f00 */
[----:B-12---:R0:W-:Y:S06]  /*0970*/  STL [R1], R0 ;  /* 0x0000000001007387 */ /* 0x0061ec0000100800 */
[----:B------:R-:W-:-:S07]  /*0980*/  LEPC R20, `(.L_x_12) ;  /* 0x000000001014794e */ /* 0x000fce0000000000 */
[----:B0-----:R-:W-:Y:S05]  /*0990*/  CALL.ABS.NOINC R8 ;  /* 0x0000000008007343 */ /* 0x001fea0003c00000 */
.L_x_12:
        /* <DEDUP_REMOVED lines=12> */
.L_x_13:
        /* <DEDUP_REMOVED lines=12> */
.L_x_14:
[----:B------:R-:W-:Y:S02]  /*0b20*/  R2UR UR4, R18 ;  /* 0x00000000120472ca */ /* 0x000fe400000e0000 */
[----:B------:R-:W-:-:S13]  /*0b30*/  R2UR UR5, R19 ;  /* 0x00000000130572ca */ /* 0x000fda00000e0000 */
[----:B------:R-:W2:Y:S01]  /*0b40*/  LDG.E R0, desc[UR4][R16.64+0x10] ;  /* 0x0000100410007981 */ /* 0x000ea2000c1e1900 */
[----:B------:R0:W1:Y:S01]  /*0b50*/  LDC.64 R8, c[0x4][R24] ;  /* 0x0100000018087b82 */ /* 0x0000620000000a00 */
[----:B------:R-:W3:Y:S01]  /*0b60*/  LDCU.64 UR4, c[0x4][0x10] ;  /* 0x01000200ff0477ac */ /* 0x000ee20008000a00 */
[----:B------:R-:W-:Y:S02]  /*0b70*/  IMAD.MOV.U32 R6, RZ, RZ, R22 ;  /* 0x000000ffff067224 */ /* 0x000fe400078e0016 */
[----:B------:R-:W-:Y:S01]  /*0b80*/  IMAD.MOV.U32 R7, RZ, RZ, R2 ;  /* 0x000000ffff077224 */ /* 0x000fe200078e0002 */
[----:B---3--:R-:W-:Y:S01]  /*0b90*/  MOV R4, UR4 ;  /* 0x0000000400047c02 */ /* 0x008fe20008000f00 */
[----:B------:R-:W-:Y:S01]  /*0ba0*/  IMAD.U32 R5, RZ, RZ, UR5 ;  /* 0x00000005ff057e24 */ /* 0x000fe2000f8e00ff */
[----:B-12---:R0:W-:Y:S06]  /*0bb0*/  STL [R1], R0 ;  /* 0x0000000001007387 */ /* 0x0061ec0000100800 */
[----:B------:R-:W-:-:S07]  /*0bc0*/  LEPC R20, `(.L_x_15) ;  /* 0x000000001014794e */ /* 0x000fce0000000000 */
[----:B0-----:R-:W-:Y:S05]  /*0bd0*/  CALL.ABS.NOINC R8 ;  /* 0x0000000008007343 */ /* 0x001fea0003c00000 */
.L_x_15:
        /* <DEDUP_REMOVED lines=12> */
.L_x_16:
        /* <DEDUP_REMOVED lines=12> */
.L_x_17:
        /* <DEDUP_REMOVED lines=12> */
.L_x_18:
[----:B------:R-:W-:Y:S02]  /*0e20*/  ISETP.NE.AND P6, PT, R27, RZ, PT ;  /* 0x000000ff1b00720c */ /* 0x000fe40003fc5270 */
[----:B------:R-:W-:-:S05]  /*0e30*/  IADD3 R16, P0, PT, R16, 0x40, RZ ;  /* 0x0000004010107810 */ /* 0x000fca0007f1e0ff */
[----:B------:R-:W-:-:S06]  /*0e40*/  IMAD.X R17, RZ, RZ, R17, P0 ;  /* 0x000000ffff117224 */ /* 0x000fcc00000e0611 */
[----:B------:R-:W-:Y:S05]  /*0e50*/  @P6 BRA `(.L_x_19) ;  /* 0xfffffff000e06947 */ /* 0x000fea000383ffff */
[----:B------:R-:W-:Y:S05]  /*0e60*/  BSYNC.RECONVERGENT B6 ;  /* 0x0000000000067941 */ /* 0x000fea0003800200 */
.L_x_2:
[----:B------:R-:W-:Y:S01]  /*0e70*/  ISETP.NE.AND P0, PT, R26, RZ, PT ;  /* 0x000000ff1a00720c */ /* 0x000fe20003f05270 */
[----:B------:R-:W-:-:S12]  /*0e80*/  BSSY.RECONVERGENT B6, `(.L_x_1) ;  /* 0x00000bd000067945 */ /* 0x000fd80003800200 */
[----:B------:R-:W-:Y:S05]  /*0e90*/  @!P0 BRA `(.L_x_20) ;  /* 0x0000000800ec8947 */ /* 0x000fea0003800000 */
[----:B------:R-:W1:Y:S01]  /*0ea0*/  LDC R25, c[0x0][0x388] ;  /* 0x0000e200ff197b82 */ /* 0x000e620000000800 */
[----:B------:R-:W-:Y:S02]  /*0eb0*/  ISETP.GE.U32.AND P0, PT, R26, 0x8, PT ;  /* 0x000000081a00780c */ /* 0x000fe40003f06070 */
[----:B-1----:R-:W-:-:S11]  /*0ec0*/  LOP3.LUT R25, R25, 0x7, RZ, 0xc0, !PT ;  /* 0x0000000719197812 */ /* 0x002fd600078ec0ff */
[----:B------:R-:W-:Y:S05]  /*0ed0*/  @!P0 BRA `(.L_x_21) ;  /* 0x0000000400908947 */ /* 0x000fea0003800000 */
[----:B------:R-:W1:Y:S01]  /*0ee0*/  LDC.64 R16, c[0x0][0x380] ;  /* 0x0000e000ff107b82 */ /* 0x000e620000000a00 */
[----:B0-----:R-:W-:Y:S02]  /*0ef0*/  R2UR UR4, R18 ;  /* 0x00000000120472ca */ /* 0x001fe400000e0000 */
[----:B------:R-:W-:Y:S01]  /*0f00*/  R2UR UR5, R19 ;  /* 0x00000000130572ca */ /* 0x000fe200000e0000 */
[----:B-1----:R-:W-:-:S12]  /*0f10*/  IMAD.WIDE.U32 R16, R23, 0x4, R16 ;  /* 0x0000000417107825 */ /* 0x002fd800078e0010 */
[----:B------:R-:W2:Y:S01]  /*0f20*/  LDG.E R0, desc[UR4][R16.64] ;  /* 0x0000000410007981 */ /* 0x000ea2000c1e1900 */
[----:B------:R-:W-:Y:S01]  /*0f30*/  MOV R24, 0x0 ;  /* 0x0000000000187802 */ /* 0x000fe20000000f00 */
[----:B------:R-:W0:Y:S01]  /*0f40*/  LDCU.64 UR4, c[0x4][0x10] ;  /* 0x01000200ff0477ac */ /* 0x000e220008000a00 */
[----:B------:R-:W-:Y:S02]  /*0f50*/  IMAD.MOV.U32 R6, RZ, RZ, R22 ;  /* 0x000000ffff067224 */ /* 0x000fe400078e0016 */
[----:B------:R1:W3:Y:S01]  /*0f60*/  LDC.64 R8, c[0x4][R24] ;  /* 0x0100000018087b82 */ /* 0x0002e20000000a00 */
[----:B------:R-:W-:Y:S02]  /*0f70*/  IMAD.MOV.U32 R7, RZ, RZ, R2 ;  /* 0x000000ffff077224 */ /* 0x000fe400078e0002 */
[----:B0-----:R-:W-:Y:S02]  /*0f80*/  IMAD.U32 R4, RZ, RZ, UR4 ;  /* 0x00000004ff047e24 */ /* 0x001fe4000f8e00ff */
[----:B------:R-:W-:Y:S01]  /*0f90*/  IMAD.U32 R5, RZ, RZ, UR5 ;  /* 0x00000005ff057e24 */ /* 0x000fe2000f8e00ff */
[----:B--23--:R1:W-:Y:S06]  /*0fa0*/  STL [R1], R0 ;  /* 0x0000000001007387 */ /* 0x00c3ec0000100800 */
[----:B------:R-:W-:-:S07]  /*0fb0*/  LEPC R20, `(.L_x_22) ;  /* 0x000000001014794e */ /* 0x000fce0000000000 */
[----:B-1----:R-:W-:Y:S05]  /*0fc0*/  CALL.ABS.NOINC R8 ;  /* 0x0000000008007343 */ /* 0x002fea0003c00000 */
.L_x_22:
        /* <DEDUP_REMOVED lines=12> */
.L_x_23:
        /* <DEDUP_REMOVED lines=12> */
.L_x_24:
        /* <DEDUP_REMOVED lines=12> */
.L_x_25:
        /* <DEDUP_REMOVED lines=12> */
.L_x_26:
        /* <DEDUP_REMOVED lines=12> */
.L_x_27:
        /* <DEDUP_REMOVED lines=12> */
.L_x_28:
        /* <DEDUP_REMOVED lines=12> */
.L_x_29:
[----:B------:R-:W-:-:S07]  /*1510*/  VIADD R23, R23, 0x8 ;  /* 0x0000000817177836 */ /* 0x000fce0000000000 */
.L_x_21:
[----:B------:R-:W-:-:S13]  /*1520*/  ISETP.NE.AND P0, PT, R25, RZ, PT ;  /* 0x000000ff1900720c */ /* 0x000fda0003f05270 */
        /* <DEDUP_REMOVED lines=20> */
.L_x_31:
        /* <DEDUP_REMOVED lines=12> */
.L_x_32:
        /* <DEDUP_REMOVED lines=12> */
.L_x_33:
        /* <DEDUP_REMOVED lines=12> */
.L_x_34:
[----:B------:R-:W-:-:S07]  /*18b0*/  IADD3 R23, PT, PT, R23, 0x4, RZ ;  /* 0x0000000417177810 */ /* 0x000fce0007ffe0ff */
.L_x_30:
[----:B------:R-:W-:-:S13]  /*18c0*/  ISETP.NE.AND P0, PT, R25, RZ, PT ;  /* 0x000000ff1900720c */ /* 0x000fda0003f05270 */
[----:B------:R-:W-:Y:S05]  /*18d0*/  @!P0 BRA `(.L_x_20) ;  /* 0x00000000005c8947 */ /* 0x000fea0003800000 */
[----:B------:R-:W1:Y:S01]  /*18e0*/  LDC.64 R16, c[0x0][0x380] ;  /* 0x0000e000ff107b82 */ /* 0x000e620000000a00 */
[----:B------:R-:W-:Y:S02]  /*18f0*/  IMAD.MOV R25, RZ, RZ, -R25 ;  /* 0x000000ffff197224 */ /* 0x000fe400078e0a19 */
[----:B-1----:R-:W-:-:S07]  /*1900*/  IMAD.WIDE.U32 R16, R23, 0x4, R16 ;  /* 0x0000000417107825 */ /* 0x002fce00078e0010 */
.L_x_36:
[----:B0-----:R-:W-:Y:S02]  /*1910*/  R2UR UR4, R18 ;  /* 0x00000000120472ca */ /* 0x001fe400000e0000 */
[----:B------:R-:W-:-:S13]  /*1920*/  R2UR UR5, R19 ;  /* 0x00000000130572ca */ /* 0x000fda00000e0000 */
[----:B------:R-:W2:Y:S01]  /*1930*/  LDG.E R0, desc[UR4][R16.64] ;  /* 0x0000000410007981 */ /* 0x000ea2000c1e1900 */
[----:B------:R-:W-:Y:S01]  /*1940*/  MOV R8, 0x0 ;  /* 0x0000000000087802 */ /* 0x000fe20000000f00 */
[----:B------:R-:W0:Y:S01]  /*1950*/  LDCU.64 UR4, c[0x4][0x10] ;  /* 0x01000200ff0477ac */ /* 0x000e220008000a00 */
[----:B------:R-:W-:Y:S02]  /*1960*/  VIADD R25, R25, 0x1 ;  /* 0x0000000119197836 */ /* 0x000fe40000000000 */
[----:B------:R-:W-:Y:S02]  /*1970*/  IMAD.MOV.U32 R6, RZ, RZ, R22 ;  /* 0x000000ffff067224 */ /* 0x000fe400078e0016 */
[----:B------:R-:W1:Y:S01]  /*1980*/  LDC.64 R8, c[0x4][R8] ;  /* 0x0100000008087b82 */ /* 0x000e620000000a00 */
[----:B------:R-:W-:Y:S01]  /*1990*/  ISETP.NE.AND P0, PT, R25, RZ, PT ;  /* 0x000000ff1900720c */ /* 0x000fe20003f05270 */
[----:B------:R-:W-:Y:S02]  /*19a0*/  IMAD.MOV.U32 R7, RZ, RZ, R2 ;  /* 0x000000ffff077224 */ /* 0x000fe400078e0002 */
[----:B0-----:R-:W-:-:S02]  /*19b0*/  IMAD.U32 R4, RZ, RZ, UR4 ;  /* 0x00000004ff047e24 */ /* 0x001fc4000f8e00ff */
[----:B------:R-:W-:Y:S01]  /*19c0*/  IMAD.U32 R5, RZ, RZ, UR5 ;  /* 0x00000005ff057e24 */ /* 0x000fe2000f8e00ff */
[----:B--2---:R0:W-:Y:S02]  /*19d0*/  STL [R1], R0 ;  /* 0x0000000001007387 */ /* 0x0041e40000100800 */
[----:B01----:R-:W-:-:S07]  /*19e0*/  P2R R0, PR, RZ, 0x1 ;  /* 0x00000001ff007803 */ /* 0x003fce0000000000 */
[----:B------:R-:W-:-:S07]  /*19f0*/  LEPC R20, `(.L_x_35) ;  /* 0x000000001014794e */ /* 0x000fce0000000000 */
[----:B------:R-:W-:Y:S05]  /*1a00*/  CALL.ABS.NOINC R8 ;  /* 0x0000000008007343 */ /* 0x000fea0003c00000 */
.L_x_35:
[----:B------:R-:W-:Y:S02]  /*1a10*/  ISETP.NE.AND P6, PT, R25, RZ, PT ;  /* 0x000000ff1900720c */ /* 0x000fe40003fc5270 */
[----:B------:R-:W-:-:S05]  /*1a20*/  IADD3 R16, P0, PT, R16, 0x4, RZ ;  /* 0x0000000410107810 */ /* 0x000fca0007f1e0ff */
[----:B------:R-:W-:-:S06]  /*1a30*/  IMAD.X R17, RZ, RZ, R17, P0 ;  /* 0x000000ffff117224 */ /* 0x000fcc00000e0611 */
[----:B------:R-:W-:Y:S05]  /*1a40*/  @P6 BRA `(.L_x_36) ;  /* 0xfffffffc00b06947 */ /* 0x000fea000383ffff */
.L_x_20:
[----:B------:R-:W-:Y:S05]  /*1a50*/  BSYNC.RECONVERGENT B6 ;  /* 0x0000000000067941 */ /* 0x000fea0003800200 */
.L_x_1:
[----:B------:R-:W-:Y:S01]  /*1a60*/  MOV R0, 0x0 ;  /* 0x0000000000007802 */ /* 0x000fe20000000f00 */
[----:B------:R-:W1:Y:S01]  /*1a70*/  LDCU.64 UR4, c[0x4][0x18] ;  /* 0x01000300ff0477ac */ /* 0x000e620008000a00 */
[----:B------:R-:W-:Y:S02]  /*1a80*/  CS2R R6, SRZ ;  /* 0x0000000000067805 */ /* 0x000fe4000001ff00 */
[----:B------:R2:W3:Y:S01]  /*1a90*/  LDC.64 R2, c[0x4][R0] ;  /* 0x0100000000027b82 */ /* 0x0004e20000000a00 */
[----:B-1----:R-:W-:Y:S02]  /*1aa0*/  IMAD.U32 R4, RZ, RZ, UR4 ;  /* 0x00000004ff047e24 */ /* 0x002fe4000f8e00ff */
[----:B--2---:R-:W-:-:S07]  /*1ab0*/  IMAD.U32 R5, RZ, RZ, UR5 ;  /* 0x00000005ff057e24 */ /* 0x004fce000f8e00ff */
[----:B------:R-:W-:-:S07]  /*1ac0*/  LEPC R20, `(.L_x_37) ;  /* 0x000000001014794e */ /* 0x000fce0000000000 */
[----:B0--3--:R-:W-:Y:S05]  /*1ad0*/  CALL.ABS.NOINC R2 ;  /* 0x0000000002007343 */ /* 0x009fea0003c00000 */
.L_x_37:
[----:B------:R-:W-:Y:S05]  /*1ae0*/  EXIT ;  /* 0x000000000000794d */ /* 0x000fea0003800000 */
.L_x_38:
[----:B------:R-:W-:-:S00]  /*1af0*/  BRA `(.L_x_38) ;  /* 0xfffffffc00fc7947 */ /* 0x000fc0000383ffff */
[----:B------:R-:W-:-:S00]  /*1b00*/  NOP ;  /* 0x0000000000007918 */ /* 0x000fc00000000000 */
[----:B------:R-:W-:-:S00]  /*1b10*/  NOP ;  /* 0x0000000000007918 */ /* 0x000fc00000000000 */
[----:B------:R-:W-:-:S00]  /*1b20*/  NOP ;  /* 0x0000000000007918 */ /* 0x000fc00000000000 */
[----:B------:R-:W-:-:S00]  /*1b30*/  NOP ;  /* 0x0000000000007918 */ /* 0x000fc00000000000 */
[----:B------:R-:W-:-:S00]  /*1b40*/  NOP ;  /* 0x0000000000007918 */ /* 0x000fc00000000000 */
[----:B------:R-:W-:-:S00]  /*1b50*/  NOP ;  /* 0x0000000000007918 */ /* 0x000fc00000000000 */
[----:B------:R-:W-:-:S00]  /*1b60*/  NOP ;  /* 0x0000000000007918 */ /* 0x000fc00000000000 */
[----:B------:R-:W-:-:S00]  /*1b70*/  NOP ;  /* 0x0000000000007918 */ /* 0x000fc00000000000 */
.L_x_39:


//--------------------- .nv.global.init           --------------------------
	.section	.nv.global.init,"aw",@progbits
.nv.global.init:
	.type		$str$2,@object
	.size		$str$2,($str$1 - $str$2)
$str$2:
        /*0000*/ 	.byte	0x0a, 0x00
	.type		$str$1,@object
	.size		$str$1,($str - $str$1)
$str$1:
        /*0002*/ 	.byte	0x25, 0x64, 0x20, 0x00
	.type		$str,@object
	.size		$str,(.L_0 - $str)
$str:
        /*0006*/ 	.byte	0x45, 0x64, 0x67, 0x65, 0x73, 0x20, 0x69, 0x6e, 0x20, 0x64, 0x65, 0x76, 0x69, 0x63, 0x65, 0x20
        /*0016*/ 	.byte	0x62, 0x61, 0x74, 0x63, 0x68, 0x3a, 0x20, 0x00
.L_0:


//--------------------- .nv.shared.reserved.0     --------------------------
	.section	.nv.shared.reserved.0,"aw",@nobits
	.weak		__nv_reservedSMEM_offset_0_alias
	.size		__nv_reservedSMEM_offset_0_alias, 0, 64
	.other		__nv_reservedSMEM_offset_0_alias,@"STO_CUDA_RESERVED_SHARED STV_DEFAULT"
__nv_reservedSMEM_offset_0_alias:
	.zero		0
	.zero		64


//--------------------- .nv.constant0._Z12print_kernelPii --------------------------
	.section	.nv.constant0._Z12print_kernelPii,"a",@progbits
	.sectionflags	@""
	.align	4
.nv.constant0._Z12print_kernelPii:
	.zero		908


//--------------------- SYMBOLS --------------------------

	.type		.nv.reservedSmem.offset0,@object
	.size		.nv.reservedSmem.offset0,0x4
	.type		vprintf,@function
